//
// Generated by NVIDIA NVVM Compiler
//
// Compiler Build ID: CL-36424714
// Cuda compilation tools, release 13.0, V13.0.88
// Based on NVVM 20.0.0
//

.version 9.0
.target sm_100
.address_size 64

	// .globl	_Z17findObstaclesCUDAPiiS_

.visible .entry _Z17findObstaclesCUDAPiiS_(
	.param .u64 .ptr .align 1 _Z17findObstaclesCUDAPiiS__param_0,
	.param .u32 _Z17findObstaclesCUDAPiiS__param_1,
	.param .u64 .ptr .align 1 _Z17findObstaclesCUDAPiiS__param_2
)
{
	.reg .pred 	%p<4>;
	.reg .b32 	%r<13>;
	.reg .b64 	%rd<5>;

	ld.param.u64 	%rd2, [_Z17findObstaclesCUDAPiiS__param_0];
	ld.param.u32 	%r7, [_Z17findObstaclesCUDAPiiS__param_1];
	mov.u32 	%r8, %ctaid.x;
	mov.u32 	%r1, %ntid.x;
	mov.u32 	%r9, %tid.x;
	mad.lo.s32 	%r12, %r8, %r1, %r9;
	mul.lo.s32 	%r3, %r7, %r7;
	setp.ge.s32 	%p1, %r12, %r3;
	@%p1 bra 	$L__BB0_5;
	mov.u32 	%r10, %nctaid.x;
	mul.lo.s32 	%r4, %r10, %r1;
	cvta.to.global.u64 	%rd1, %rd2;
	bra.uni 	$L__BB0_3;
$L__BB0_2:
	setp.ge.s32 	%p3, %r12, %r3;
	@%p3 bra 	$L__BB0_5;
$L__BB0_3:
	mul.wide.s32 	%rd3, %r12, 4;
	add.s64 	%rd4, %rd1, %rd3;
	ld.global.u32 	%r11, [%rd4];
	setp.ne.s32 	%p2, %r11, 1;
	add.s32 	%r12, %r12, %r4;
	@%p2 bra 	$L__BB0_2;
	trap;
$L__BB0_5:
	ret;

}


// ===== COMPILED SASS (sm_100) =====

	.target	sm_100

	.elftype	@"ET_EXEC"


//--------------------- .note.nv.tkinfo           --------------------------
	.section	.note.nv.tkinfo,"",@"SHT_NOTE"
	.sectionflags	@"SHF_NOTE_NV_TKINFO"
	.tkinfo
        /*0018*/ 	.word	0x00000002
        /*0030*/ 	.string	""
        /*0030*/ 	.string	"ptxas"
        /*0030*/ 	.string	"Cuda compilation tools, release 13.0, V13.0.88"
        /*0030*/ 	.string	"Build cuda_13.0.r13.0/compiler.36424714_0"
        /*0030*/ 	.string	"-arch sm_100 -m 64 "



//--------------------- .note.nv.cuinfo           --------------------------
	.section	.note.nv.cuinfo,"",@"SHT_NOTE"
	.sectionflags	@"SHF_NOTE_NV_CUINFO"
        /*0018*/ 	.short	0x0002
        /*001a*/ 	.short	0x0064
        /*001c*/ 	.short	0x0082
	.zero		2


//--------------------- .nv.info                  --------------------------
	.section	.nv.info,"",@"SHT_CUDA_INFO"
	.align	4


	//----- nvinfo : EIATTR_REGCOUNT
	.align		4
        /*0000*/ 	.byte	0x04, 0x2f
        /*0002*/ 	.short	(.L_1 - .L_0)
	.align		4
.L_0:
        /*0004*/ 	.word	index@(_Z17findObstaclesCUDAPiiS_)
        /*0008*/ 	.word	0x0000000a


	//----- nvinfo : EIATTR_FRAME_SIZE
	.align		4
.L_1:
        /*000c*/ 	.byte	0x04, 0x11
        /*000e*/ 	.short	(.L_3 - .L_2)
	.align		4
.L_2:
        /*0010*/ 	.word	index@(_Z17findObstaclesCUDAPiiS_)
        /*0014*/ 	.word	0x00000000


	//----- nvinfo : EIATTR_MIN_STACK_SIZE
	.align		4
.L_3:
        /*0018*/ 	.byte	0x04, 0x12
        /*001a*/ 	.short	(.L_5 - .L_4)
	.align		4
.L_4:
        /*001c*/ 	.word	index@(_Z17findObstaclesCUDAPiiS_)
        /*0020*/ 	.word	0x00000000
.L_5:


//--------------------- .nv.compat                --------------------------
	.section	.nv.compat,"",@"SHT_CUDA_COMPAT_INFO"
	.align	4
        /*0000*/ 	.byte	0x02, 0x09, 0x00, 0x00, 0x02, 0x02, 0x01, 0x00, 0x02, 0x05, 0x05, 0x00, 0x03, 0x07, 0x01, 0x01
        /*0010*/ 	.byte	0x02, 0x03, 0x00, 0x00, 0x02, 0x06, 0x01, 0x00, 0x04, 0x0b, 0x08, 0x00, 0x09, 0x00, 0x00, 0x00
        /*0020*/ 	.byte	0x00, 0x00, 0x00, 0x00


//--------------------- .nv.info._Z17findObstaclesCUDAPiiS_ --------------------------
	.section	.nv.info._Z17findObstaclesCUDAPiiS_,"",@"SHT_CUDA_INFO"
	.sectionflags	@""
	.align	4


	//----- nvinfo : EIATTR_CUDA_API_VERSION
	.align		4
        /*0000*/ 	.byte	0x04, 0x37
        /*0002*/ 	.short	(.L_7 - .L_6)
.L_6:
        /*0004*/ 	.word	0x00000082


	//----- nvinfo : EIATTR_KPARAM_INFO
	.align		4
.L_7:
        /*0008*/ 	.byte	0x04, 0x17
        /*000a*/ 	.short	(.L_9 - .L_8)
.L_8:
        /*000c*/ 	.word	0x00000000
        /*0010*/ 	.short	0x0002
        /*0012*/ 	.short	0x0010
        /*0014*/ 	.byte	0x00, 0xf5, 0x21, 0x00


	//----- nvinfo : EIATTR_KPARAM_INFO
	.align		4
.L_9:
        /*0018*/ 	.byte	0x04, 0x17
        /*001a*/ 	.short	(.L_11 - .L_10)
.L_10:
        /*001c*/ 	.word	0x00000000
        /*0020*/ 	.short	0x0001
        /*0022*/ 	.short	0x0008
        /*0024*/ 	.byte	0x00, 0xf0, 0x11, 0x00


	//----- nvinfo : EIATTR_KPARAM_INFO
	.align		4
.L_11:
        /*0028*/ 	.byte	0x04, 0x17
        /*002a*/ 	.short	(.L_13 - .L_12)
.L_12:
        /*002c*/ 	.word	0x00000000
        /*0030*/ 	.short	0x0000
        /*0032*/ 	.short	0x0000
        /*0034*/ 	.byte	0x00, 0xf5, 0x21, 0x00


	//----- nvinfo : EIATTR_SPARSE_MMA_MASK
	.align		4
.L_13:
        /*0038*/ 	.byte	0x03, 0x50
        /*003a*/ 	.short	0x0000


	//----- nvinfo : EIATTR_MAXREG_COUNT
	.align		4
        /*003c*/ 	.byte	0x03, 0x1b
        /*003e*/ 	.short	0x00ff


	//----- nvinfo : EIATTR_MERCURY_ISA_VERSION
	.align		4
        /*0040*/ 	.byte	0x03, 0x5f
        /*0042*/ 	.short	0x0101


	//----- nvinfo : EIATTR_VRC_CTA_INIT_COUNT
	.align		4
        /*0044*/ 	.byte	0x02, 0x4a
	.zero		1
	.zero		1


	//----- nvinfo : EIATTR_EXIT_INSTR_OFFSETS
	.align		4
        /*0048*/ 	.byte	0x04, 0x1c
        /*004a*/ 	.short	(.L_15 - .L_14)


	//   ....[0]....
.L_14:
        /*004c*/ 	.word	0x00000080


	//   ....[1]....
        /*0050*/ 	.word	0x00000140


	//----- nvinfo : EIATTR_CRS_STACK_SIZE
	.align		4
.L_15:
        /*0054*/ 	.byte	0x04, 0x1e
        /*0056*/ 	.short	(.L_17 - .L_16)
.L_16:
        /*0058*/ 	.word	0x00000000


	//----- nvinfo : EIATTR_CBANK_PARAM_SIZE
	.align		4
.L_17:
        /*005c*/ 	.byte	0x03, 0x19
        /*005e*/ 	.short	0x0018


	//----- nvinfo : EIATTR_PARAM_CBANK
	.align		4
        /*0060*/ 	.byte	0x04, 0x0a
        /*0062*/ 	.short	(.L_19 - .L_18)
	.align		4
.L_18:
        /*0064*/ 	.word	index@(.nv.constant0._Z17findObstaclesCUDAPiiS_)
        /*0068*/ 	.short	0x0380
        /*006a*/ 	.short	0x0018


	//----- nvinfo : EIATTR_SW_WAR
	.align		4
.L_19:
        /*006c*/ 	.byte	0x04, 0x36
        /*006e*/ 	.short	(.L_21 - .L_20)
.L_20:
        /*0070*/ 	.word	0x00000008
.L_21:


//--------------------- .nv.callgraph             --------------------------
	.section	.nv.callgraph,"",@"SHT_CUDA_CALLGRAPH"
	.align	4
	.sectionentsize	8
	.align		4
        /*0000*/ 	.word	0x00000000
	.align		4
        /*0004*/ 	.word	0xffffffff
	.align		4
        /*0008*/ 	.word	0x00000000
	.align		4
        /*000c*/ 	.word	0xfffffffe
	.align		4
        /*0010*/ 	.word	0x00000000
	.align		4
        /*0014*/ 	.word	0xfffffffd
	.align		4
        /*0018*/ 	.word	0x00000000
	.align		4
        /*001c*/ 	.word	0xfffffffc


//--------------------- .text._Z17findObstaclesCUDAPiiS_ --------------------------
	.section	.text._Z17findObstaclesCUDAPiiS_,"ax",@progbits
	.align	128
        .global         _Z17findObstaclesCUDAPiiS_
        .type           _Z17findObstaclesCUDAPiiS_,@function
        .size           _Z17findObstaclesCUDAPiiS_,(.L_x_3 - _Z17findObstaclesCUDAPiiS_)
        .other          _Z17findObstaclesCUDAPiiS_,@"STO_CUDA_ENTRY STV_DEFAULT"
_Z17findObstaclesCUDAPiiS_:
.text._Z17findObstaclesCUDAPiiS_:
[----:B------:R-:W-:Y:S01]  /*0000*/  LDC R1, c[0x0][0x37c] ;  /* 0x0000df00ff017b82 */ /* 0x000fe20000000800 */
[----:B------:R-:W0:Y:S07]  /*0010*/  S2R R7, SR_TID.X ;  /* 0x0000000000077919 */ /* 0x000e2e0000002100 */
[----:B------:R-:W0:Y:S01]  /*0020*/  S2UR UR5, SR_CTAID.X ;  /* 0x00000000000579c3 */ /* 0x000e220000002500 */
[----:B------:R-:W1:Y:S07]  /*0030*/  LDCU UR4, c[0x0][0x388] ;  /* 0x00007100ff0477ac */ /* 0x000e6e0008000800 */
[----:B------:R-:W0:Y:S01]  /*0040*/  LDC R0, c[0x0][0x360] ;  /* 0x0000d800ff007b82 */ /* 0x000e220000000800 */
[----:B-1----:R-:W-:Y:S01]  /*0050*/  UIMAD UR4, UR4, UR4, URZ ;  /* 0x00000004040472a4 */ /* 0x002fe2000f8e02ff */
[----:B0-----:R-:W-:-:S05]  /*0060*/  IMAD R7, R0, UR5, R7 ;  /* 0x0000000500077c24 */ /* 0x001fca000f8e0207 */
[----:B------:R-:W-:-:S13]  /*0070*/  ISETP.GE.AND P0, PT, R7, UR4, PT ;  /* 0x0000000407007c0c */ /* 0x000fda000bf06270 */
[----:B------:R-:W-:Y:S05]  /*0080*/  @P0 EXIT ;  /* 0x000000000000094d */ /* 0x000fea0003800000 */
[----:B------:R-:W0:Y:S01]  /*0090*/  LDC.64 R2, c[0x0][0x380] ;  /* 0x0000e000ff027b82 */ /* 0x000e220000000a00 */
[----:B------:R-:W1:Y:S01]  /*00a0*/  LDCU.64 UR6, c[0x0][0x358] ;  /* 0x00006b00ff0677ac */ /* 0x000e620008000a00 */
[----:B0-----:R-:W-:-:S06]  /*00b0*/  IMAD.WIDE R2, R7, 0x4, R2 ;  /* 0x0000000407027825 */ /* 0x001fcc00078e0202 */
[----:B-1----:R-:W2:Y:S01]  /*00c0*/  LDG.E R2, desc[UR6][R2.64] ;  /* 0x0000000602027981 */ /* 0x002ea2000c1e1900 */
[----:B------:R-:W0:Y:S02]  /*00d0*/  LDCU UR5, c[0x0][0x370] ;  /* 0x00006e00ff0577ac */ /* 0x000e240008000800 */
[----:B0-----:R-:W-:Y:S01]  /*00e0*/  IMAD R0, R0, UR5, RZ ;  /* 0x0000000500007c24 */ /* 0x001fe2000f8e02ff */
[----:B--2---:R-:W-:-:S13]  /*00f0*/  ISETP.NE.AND P0, PT, R2, 0x1, PT ;  /* 0x000000010200780c */ /* 0x004fda0003f05270 */
[----:B------:R-:W-:Y:S05]  /*0100*/  @!P0 BRA `(.L_x_0) ;  /* 0x0000000000248947 */ /* 0x000fea0003800000 */
[----:B------:R-:W0:Y:S01]  /*0110*/  LDC.64 R4, c[0x0][0x380] ;  /* 0x0000e000ff047b82 */ /* 0x000e220000000a00 */
[----:B------:R-:W-:-:S07]  /*0120*/  IADD3 R7, PT, PT, R7, R0, RZ ;  /* 0x0000000007077210 */ /* 0x000fce0007ffe0ff */
.L_x_1:
[----:B------:R-:W-:-:S13]  /*0130*/  ISETP.GE.AND P0, PT, R7, UR4, PT ;  /* 0x0000000407007c0c */ /* 0x000fda000bf06270 */
[----:B------:R-:W-:Y:S05]  /*0140*/  @P0 EXIT ;  /* 0x000000000000094d */ /* 0x000fea0003800000 */
[----:B0-----:R-:W-:-:S06]  /*0150*/  IMAD.WIDE R2, R7, 0x4, R4 ;  /* 0x0000000407027825 */ /* 0x001fcc00078e0204 */
[----:B------:R-:W2:Y:S01]  /*0160*/  LDG.E R2, desc[UR6][R2.64] ;  /* 0x0000000602027981 */ /* 0x000ea2000c1e1900 */
[----:B------:R-:W-:Y:S02]  /*0170*/  IADD3 R7, PT, PT, R0, R7, RZ ;  /* 0x0000000700077210 */ /* 0x000fe40007ffe0ff */
[----:B--2---:R-:W-:-:S13]  /*0180*/  ISETP.NE.AND P0, PT, R2, 0x1, PT ;  /* 0x000000010200780c */ /* 0x004fda0003f05270 */
[----:B------:R-:W-:Y:S05]  /*0190*/  @P0 BRA `(.L_x_1) ;  /* 0xfffffffc00e40947 */ /* 0x000fea000383ffff */
.L_x_0:
[----:B------:R-:W-:Y:S05]  /*01a0*/  BPT.TRAP 0x1 ;  /* 0x000000040000795c */ /* 0x000fea0000300000 */
.L_x_2:
[----:B------:R-:W-:-:S00]  /*01b0*/  BRA `(.L_x_2) ;  /* 0xfffffffc00fc7947 */ /* 0x000fc0000383ffff */
[----:B------:R-:W-:-:S00]  /*01c0*/  NOP ;  /* 0x0000000000007918 */ /* 0x000fc00000000000 */
        /* <DEDUP_REMOVED lines=11> */
.L_x_3:


//--------------------- .nv.shared.reserved.0     --------------------------
	.section	.nv.shared.reserved.0,"aw",@nobits
	.weak		__nv_reservedSMEM_offset_0_alias
	.size		__nv_reservedSMEM_offset_0_alias, 0, 64
	.other		__nv_reservedSMEM_offset_0_alias,@"STO_CUDA_RESERVED_SHARED STV_DEFAULT"
__nv_reservedSMEM_offset_0_alias:
	.zero		0
	.zero		64


//--------------------- .nv.constant0._Z17findObstaclesCUDAPiiS_ --------------------------
	.section	.nv.constant0._Z17findObstaclesCUDAPiiS_,"a",@progbits
	.sectionflags	@""
	.align	4
.nv.constant0._Z17findObstaclesCUDAPiiS_:
	.zero		920


//--------------------- SYMBOLS --------------------------

	.type		.nv.reservedSmem.offset0,@object
	.size		.nv.reservedSmem.offset0,0x4
